	.headerflags	@"EF_CUDA_TEXMODE_UNIFIED EF_CUDA_64BIT_ADDRESS EF_CUDA_SM86 EF_CUDA_VIRTUAL_SM(EF_CUDA_SM86)"
	.elftype	@"ET_EXEC"


//--------------------- .nv.info                  --------------------------
	.section	.nv.info,"",@"SHT_CUDA_INFO"
	.align	4


	//----- nvinfo : EIATTR_REGCOUNT
	.align		4
        /*0000*/ 	.byte	0x04, 0x2f
        /*0002*/ 	.short	(.L_3 - .L_2)
	.align		4
.L_2:
        /*0004*/ 	.word	index@(l2norm_fwd_kernel)
        /*0008*/ 	.word	0x0000003c


	//----- nvinfo : EIATTR_MAX_STACK_SIZE
	.align		4
.L_3:
        /*000c*/ 	.byte	0x04, 0x23
        /*000e*/ 	.short	(.L_5 - .L_4)
	.align		4
.L_4:
        /*0010*/ 	.word	index@(l2norm_fwd_kernel)
        /*0014*/ 	.word	0x00000000


	//----- nvinfo : EIATTR_MIN_STACK_SIZE
	.align		4
.L_5:
        /*0018*/ 	.byte	0x04, 0x12
        /*001a*/ 	.short	(.L_7 - .L_6)
	.align		4
.L_6:
        /*001c*/ 	.word	index@(l2norm_fwd_kernel)
        /*0020*/ 	.word	0x00000000


	//----- nvinfo : EIATTR_FRAME_SIZE
	.align		4
.L_7:
        /*0024*/ 	.byte	0x04, 0x11
        /*0026*/ 	.short	(.L_9 - .L_8)
	.align		4
.L_8:
        /*0028*/ 	.word	index@(l2norm_fwd_kernel)
        /*002c*/ 	.word	0x00000000
.L_9:


//--------------------- .nv.info.l2norm_fwd_kernel --------------------------
	.section	.nv.info.l2norm_fwd_kernel,"",@"SHT_CUDA_INFO"
	.align	4


	//----- nvinfo : EIATTR_CUDA_API_VERSION
	.align		4
        /*0000*/ 	.byte	0x04, 0x37
        /*0002*/ 	.short	(.L_11 - .L_10)
.L_10:
        /*0004*/ 	.word	0x0000007b


	//----- nvinfo : EIATTR_SW2861232_WAR
	.align		4
.L_11:
        /*0008*/ 	.byte	0x01, 0x35
	.zero		2


	//----- nvinfo : EIATTR_PARAM_CBANK
	.align		4
        /*000c*/ 	.byte	0x04, 0x0a
        /*000e*/ 	.short	(.L_13 - .L_12)
	.align		4
.L_12:
        /*0010*/ 	.word	index@(.nv.constant0.l2norm_fwd_kernel)
        /*0014*/ 	.short	0x0160
        /*0016*/ 	.short	0x001c


	//----- nvinfo : EIATTR_CBANK_PARAM_SIZE
	.align		4
.L_13:
        /*0018*/ 	.byte	0x03, 0x19
        /*001a*/ 	.short	0x001c


	//----- nvinfo : EIATTR_KPARAM_INFO
	.align		4
        /*001c*/ 	.byte	0x04, 0x17
        /*001e*/ 	.short	(.L_15 - .L_14)
.L_14:
        /*0020*/ 	.word	0x00000000
        /*0024*/ 	.short	0x0003
        /*0026*/ 	.short	0x0018
        /*0028*/ 	.byte	0x00, 0xf0, 0x11, 0x00


	//----- nvinfo : EIATTR_KPARAM_INFO
	.align		4
.L_15:
        /*002c*/ 	.byte	0x04, 0x17
        /*002e*/ 	.short	(.L_17 - .L_16)
.L_16:
        /*0030*/ 	.word	0x00000000
        /*0034*/ 	.short	0x0002
        /*0036*/ 	.short	0x0010
        /*0038*/ 	.byte	0x00, 0xf0, 0x21, 0x00


	//----- nvinfo : EIATTR_KPARAM_INFO
	.align		4
.L_17:
        /*003c*/ 	.byte	0x04, 0x17
        /*003e*/ 	.short	(.L_19 - .L_18)
.L_18:
        /*0040*/ 	.word	0x00000000
        /*0044*/ 	.short	0x0001
        /*0046*/ 	.short	0x0008
        /*0048*/ 	.byte	0x00, 0xf0, 0x21, 0x00


	//----- nvinfo : EIATTR_KPARAM_INFO
	.align		4
.L_19:
        /*004c*/ 	.byte	0x04, 0x17
        /*004e*/ 	.short	(.L_21 - .L_20)
.L_20:
        /*0050*/ 	.word	0x00000000
        /*0054*/ 	.short	0x0000
        /*0056*/ 	.short	0x0000
        /*0058*/ 	.byte	0x00, 0xf0, 0x21, 0x00


	//----- nvinfo : EIATTR_MAXREG_COUNT
	.align		4
.L_21:
        /*005c*/ 	.byte	0x03, 0x1b
        /*005e*/ 	.short	0x00ff


	//----- nvinfo : EIATTR_COOP_GROUP_MASK_REGIDS
	.align		4
        /*0060*/ 	.byte	0x04, 0x29
        /*0062*/ 	.short	(.L_23 - .L_22)


	//   ....[0]....
.L_22:
        /*0064*/ 	.word	0xffffffff


	//   ....[1]....
        /*0068*/ 	.word	0xffffffff


	//   ....[2]....
        /*006c*/ 	.word	0xffffffff


	//   ....[3]....
        /*0070*/ 	.word	0xffffffff


	//   ....[4]....
        /*0074*/ 	.word	0xffffffff


	//   ....[5]....
        /*0078*/ 	.word	0xffffffff


	//   ....[6]....
        /*007c*/ 	.word	0xffffffff


	//   ....[7]....
        /*0080*/ 	.word	0xffffffff


	//   ....[8]....
        /*0084*/ 	.word	0xffffffff


	//   ....[9]....
        /*0088*/ 	.word	0xffffffff


	//   ....[10]....
        /*008c*/ 	.word	0xffffffff


	//   ....[11]....
        /*0090*/ 	.word	0xffffffff


	//   ....[12]....
        /*0094*/ 	.word	0xffffffff


	//   ....[13]....
        /*0098*/ 	.word	0xffffffff


	//   ....[14]....
        /*009c*/ 	.word	0xffffffff


	//   ....[15]....
        /*00a0*/ 	.word	0xffffffff


	//----- nvinfo : EIATTR_COOP_GROUP_INSTR_OFFSETS
	.align		4
.L_23:
        /*00a4*/ 	.byte	0x04, 0x28
        /*00a6*/ 	.short	(.L_25 - .L_24)


	//   ....[0]....
.L_24:
        /*00a8*/ 	.word	0x000006c0


	//   ....[1]....
        /*00ac*/ 	.word	0x00000750


	//   ....[2]....
        /*00b0*/ 	.word	0x000007b0


	//   ....[3]....
        /*00b4*/ 	.word	0x000007f0


	//   ....[4]....
        /*00b8*/ 	.word	0x00000800


	//   ....[5]....
        /*00bc*/ 	.word	0x00000820


	//   ....[6]....
        /*00c0*/ 	.word	0x00000840


	//   ....[7]....
        /*00c4*/ 	.word	0x00000870


	//   ....[8]....
        /*00c8*/ 	.word	0x00000880


	//   ....[9]....
        /*00cc*/ 	.word	0x000008a0


	//   ....[10]....
        /*00d0*/ 	.word	0x000008c0


	//   ....[11]....
        /*00d4*/ 	.word	0x000008f0


	//   ....[12]....
        /*00d8*/ 	.word	0x00000900


	//   ....[13]....
        /*00dc*/ 	.word	0x00000930


	//   ....[14]....
        /*00e0*/ 	.word	0x00000950


	//   ....[15]....
        /*00e4*/ 	.word	0x00000980


	//----- nvinfo : EIATTR_EXIT_INSTR_OFFSETS
	.align		4
.L_25:
        /*00e8*/ 	.byte	0x04, 0x1c
        /*00ea*/ 	.short	(.L_27 - .L_26)


	//   ....[0]....
.L_26:
        /*00ec*/ 	.word	0x00001090


	//   ....[1]....
        /*00f0*/ 	.word	0x000010f0


	//----- nvinfo : EIATTR_MAX_THREADS
	.align		4
.L_27:
        /*00f4*/ 	.byte	0x04, 0x05
        /*00f6*/ 	.short	(.L_29 - .L_28)
.L_28:
        /*00f8*/ 	.word	0x00000040
        /*00fc*/ 	.word	0x00000001
        /*0100*/ 	.word	0x00000001
.L_29:


//--------------------- .nv.rel.action            --------------------------
	.section	.nv.rel.action,"",@"SHT_CUDA_RELOCINFO"
	.align	8
	.sectionentsize	8
        /*0000*/ 	.byte	0x73, 0x00, 0x00, 0x00, 0x00, 0x00, 0x00, 0x00, 0x00, 0x00, 0x00, 0x11, 0x25, 0x00, 0x05, 0x36


//--------------------- .nv.constant0.l2norm_fwd_kernel --------------------------
	.section	.nv.constant0.l2norm_fwd_kernel,"a",@progbits
	.align	4
.nv.constant0.l2norm_fwd_kernel:
	.zero		380


//--------------------- .text.l2norm_fwd_kernel   --------------------------
	.section	.text.l2norm_fwd_kernel,"ax",@progbits
	.sectionflags	@"SHF_BARRIERS=1"
	.sectioninfo	@"SHI_REGISTERS=60"
	.align	128
        .global         l2norm_fwd_kernel
        .type           l2norm_fwd_kernel,@function
        .size           l2norm_fwd_kernel,(.L_x_1 - l2norm_fwd_kernel)
        .other          l2norm_fwd_kernel,@"STO_CUDA_ENTRY STV_DEFAULT"
l2norm_fwd_kernel:
.text.l2norm_fwd_kernel:
[----:B------:R-:W-:-:S02]  /*0000*/  MOV R1, c[0x0][0x28] ;  /* 0x00000a0000017a02 */ /* 0x000fc40000000f00 */
[----:B------:R-:W0:Y:S01]  /*0010*/  S2R R0, SR_TID.X ;  /* 0x0000000000007919 */ /* 0x000e220000002100 */
[----:B------:R-:W-:Y:S01]  /*0020*/  CS2R R4, SRZ ;  /* 0x0000000000047805 */ /* 0x000fe2000001ff00 */
[----:B------:R-:W-:Y:S01]  /*0030*/  CS2R R6, SRZ ;  /* 0x0000000000067805 */ /* 0x000fe2000001ff00 */
[----:B------:R-:W-:Y:S01]  /*0040*/  ULDC.64 UR4, c[0x0][0x118] ;  /* 0x0000460000047ab9 */ /* 0x000fe20000000a00 */
[----:B------:R-:W1:Y:S01]  /*0050*/  S2R R21, SR_CTAID.X ;  /* 0x0000000000157919 */ /* 0x000e620000002500 */
[----:B0-----:R-:W-:Y:S02]  /*0060*/  SHF.R.U32.HI R28, RZ, 0x4, R0 ;  /* 0x00000004ff1c7819 */ /* 0x001fe40000011600 */
[----:B------:R-:W-:Y:S02]  /*0070*/  SHF.L.U32 R2, R0, 0x3, RZ ;  /* 0x0000000300027819 */ /* 0x000fe400000006ff */
[----:B-1----:R-:W-:Y:S02]  /*0080*/  SHF.L.U32 R21, R21, 0x4, RZ ;  /* 0x0000000415157819 */ /* 0x002fe400000006ff */
[----:B------:R-:W-:-:S02]  /*0090*/  SGXT.U32 R28, R28, 0x2 ;  /* 0x000000021c1c781a */ /* 0x000fc40000000000 */
[----:B------:R-:W-:Y:S02]  /*00a0*/  LOP3.LUT R16, R2, 0x78, RZ, 0xc0, !PT ;  /* 0x0000007802107812 */ /* 0x000fe400078ec0ff */
[----:B------:R-:W-:Y:S02]  /*00b0*/  LOP3.LUT R3, R21, R28, RZ, 0xfc, !PT ;  /* 0x0000001c15037212 */ /* 0x000fe400078efcff */
[----:B------:R-:W-:Y:S01]  /*00c0*/  SHF.R.S32.HI R2, RZ, 0x1f, R21 ;  /* 0x0000001fff027819 */ /* 0x000fe20000011415 */
[----:B------:R-:W-:Y:S01]  /*00d0*/  IMAD.WIDE.U32 R16, R16, 0x2, RZ ;  /* 0x0000000210107825 */ /* 0x000fe200078e00ff */
[C---:B------:R-:W-:Y:S02]  /*00e0*/  SHF.L.U32 R27, R3.reuse, 0x8, RZ ;  /* 0x00000008031b7819 */ /* 0x040fe400000006ff */
[C---:B------:R-:W-:Y:S02]  /*00f0*/  ISETP.GE.U32.AND P2, PT, R3.reuse, 0x1270, PT ;  /* 0x000012700300780c */ /* 0x040fe40003f46070 */
[----:B------:R-:W-:-:S02]  /*0100*/  SHF.L.U64.HI R3, R3, 0x8, R2 ;  /* 0x0000000803037819 */ /* 0x000fc40000010202 */
[----:B------:R-:W-:Y:S02]  /*0110*/  LOP3.LUT R27, R27, R16, RZ, 0xfc, !PT ;  /* 0x000000101b1b7212 */ /* 0x000fe400078efcff */
[----:B------:R-:W-:Y:S02]  /*0120*/  ISETP.GE.U32.AND.EX P2, PT, R2, RZ, PT, P2 ;  /* 0x000000ff0200720c */ /* 0x000fe40003f46120 */
[----:B------:R-:W-:Y:S02]  /*0130*/  LOP3.LUT R25, R21, 0x4, R28, 0xfe, !PT ;  /* 0x0000000415197812 */ /* 0x000fe400078efe1c */
[----:B------:R-:W-:Y:S02]  /*0140*/  LOP3.LUT R24, R3, R17, RZ, 0xfc, !PT ;  /* 0x0000001103187212 */ /* 0x000fe400078efcff */
[----:B------:R-:W-:Y:S02]  /*0150*/  IADD3 R12, P0, R27, c[0x0][0x160], RZ ;  /* 0x000058001b0c7a10 */ /* 0x000fe40007f1e0ff */
[----:B------:R-:W-:-:S02]  /*0160*/  SHF.L.U32 R3, R25, 0x8, RZ ;  /* 0x0000000819037819 */ /* 0x000fc400000006ff */
[----:B------:R-:W-:Y:S02]  /*0170*/  ISETP.GE.U32.AND P3, PT, R25, 0x1270, PT ;  /* 0x000012701900780c */ /* 0x000fe40003f66070 */
[----:B------:R-:W-:Y:S02]  /*0180*/  LOP3.LUT R15, R21, 0x8, R28, 0xfe, !PT ;  /* 0x00000008150f7812 */ /* 0x000fe400078efe1c */
[----:B------:R-:W-:Y:S02]  /*0190*/  IADD3.X R13, R24, c[0x0][0x164], RZ, P0, !PT ;  /* 0x00005900180d7a10 */ /* 0x000fe400007fe4ff */
[----:B------:R-:W-:Y:S02]  /*01a0*/  SHF.L.U64.HI R25, R25, 0x8, R2 ;  /* 0x0000000819197819 */ /* 0x000fe40000010202 */
[----:B------:R-:W-:Y:S01]  /*01b0*/  LOP3.LUT R26, R3, R16, RZ, 0xfc, !PT ;  /* 0x00000010031a7212 */ /* 0x000fe200078efcff */
[----:B------:R0:W2:Y:S01]  /*01c0*/  @!P2 LDG.E.128 R4, [R12.64] ;  /* 0x000000040c04a981 */ /* 0x0000a2000c1e1d00 */
[----:B------:R-:W-:Y:S01]  /*01d0*/  ISETP.GE.U32.AND.EX P3, PT, R2, RZ, PT, P3 ;  /* 0x000000ff0200720c */ /* 0x000fe20003f66130 */
[----:B------:R-:W-:Y:S01]  /*01e0*/  CS2R R8, SRZ ;  /* 0x0000000000087805 */ /* 0x000fe2000001ff00 */
[C---:B------:R-:W-:Y:S01]  /*01f0*/  ISETP.GE.U32.AND P1, PT, R15.reuse, 0x1270, PT ;  /* 0x000012700f00780c */ /* 0x040fe20003f26070 */
[----:B------:R-:W-:Y:S01]  /*0200*/  CS2R R10, SRZ ;  /* 0x00000000000a7805 */ /* 0x000fe2000001ff00 */
[----:B------:R-:W-:-:S02]  /*0210*/  SHF.L.U32 R3, R15, 0x8, RZ ;  /* 0x000000080f037819 */ /* 0x000fc400000006ff */
[----:B------:R-:W-:Y:S02]  /*0220*/  LOP3.LUT R25, R25, R17, RZ, 0xfc, !PT ;  /* 0x0000001119197212 */ /* 0x000fe400078efcff */
[----:B------:R-:W-:Y:S02]  /*0230*/  IADD3 R18, P0, R26, c[0x0][0x160], RZ ;  /* 0x000058001a127a10 */ /* 0x000fe40007f1e0ff */
[----:B0-----:R-:W-:Y:S02]  /*0240*/  SHF.L.U64.HI R13, R15, 0x8, R2 ;  /* 0x000000080f0d7819 */ /* 0x001fe40000010202 */
[----:B------:R-:W-:Y:S02]  /*0250*/  LOP3.LUT R20, R3, R16, RZ, 0xfc, !PT ;  /* 0x0000001003147212 */ /* 0x000fe400078efcff */
[----:B------:R-:W-:Y:S02]  /*0260*/  ISETP.GE.U32.AND.EX P1, PT, R2, RZ, PT, P1 ;  /* 0x000000ff0200720c */ /* 0x000fe40003f26110 */
[----:B------:R-:W-:-:S02]  /*0270*/  IADD3.X R19, R25, c[0x0][0x164], RZ, P0, !PT ;  /* 0x0000590019137a10 */ /* 0x000fc400007fe4ff */
[----:B------:R-:W-:Y:S02]  /*0280*/  LOP3.LUT R22, R13, R17, RZ, 0xfc, !PT ;  /* 0x000000110d167212 */ /* 0x000fe400078efcff */
[----:B------:R-:W-:Y:S01]  /*0290*/  IADD3 R30, P0, R20, c[0x0][0x160], RZ ;  /* 0x00005800141e7a10 */ /* 0x000fe20007f1e0ff */
[----:B------:R-:W-:Y:S01]  /*02a0*/  CS2R R12, SRZ ;  /* 0x00000000000c7805 */ /* 0x000fe2000001ff00 */
[----:B------:R-:W-:Y:S01]  /*02b0*/  LOP3.LUT R23, R21, 0xc, R28, 0xfe, !PT ;  /* 0x0000000c15177812 */ /* 0x000fe200078efe1c */
[----:B------:R-:W-:Y:S01]  /*02c0*/  CS2R R14, SRZ ;  /* 0x00000000000e7805 */ /* 0x000fe2000001ff00 */
[----:B------:R-:W-:Y:S01]  /*02d0*/  IADD3.X R31, R22, c[0x0][0x164], RZ, P0, !PT ;  /* 0x00005900161f7a10 */ /* 0x000fe200007fe4ff */
[----:B------:R0:W3:Y:S01]  /*02e0*/  @!P3 LDG.E.128 R8, [R18.64] ;  /* 0x000000041208b981 */ /* 0x0000e2000c1e1d00 */
[C---:B------:R-:W-:Y:S02]  /*02f0*/  ISETP.GE.U32.AND P0, PT, R23.reuse, 0x1270, PT ;  /* 0x000012701700780c */ /* 0x040fe40003f06070 */
[C---:B------:R-:W-:Y:S01]  /*0300*/  SHF.L.U32 R3, R23.reuse, 0x8, RZ ;  /* 0x0000000817037819 */ /* 0x040fe200000006ff */
[----:B------:R2:W4:Y:S01]  /*0310*/  @!P1 LDG.E.128 R12, [R30.64] ;  /* 0x000000041e0c9981 */ /* 0x000522000c1e1d00 */
[----:B------:R-:W-:-:S02]  /*0320*/  SHF.L.U64.HI R23, R23, 0x8, R2 ;  /* 0x0000000817177819 */ /* 0x000fc40000010202 */
[----:B------:R-:W-:Y:S02]  /*0330*/  LOP3.LUT R3, R3, R16, RZ, 0xfc, !PT ;  /* 0x0000001003037212 */ /* 0x000fe400078efcff */
[----:B------:R-:W-:Y:S01]  /*0340*/  ISETP.GE.U32.AND.EX P0, PT, R2, RZ, PT, P0 ;  /* 0x000000ff0200720c */ /* 0x000fe20003f06100 */
[----:B0-----:R-:W-:Y:S01]  /*0350*/  CS2R R18, SRZ ;  /* 0x0000000000127805 */ /* 0x001fe2000001ff00 */
[----:B------:R-:W-:Y:S02]  /*0360*/  LOP3.LUT R23, R23, R17, RZ, 0xfc, !PT ;  /* 0x0000001117177212 */ /* 0x000fe400078efcff */
[----:B------:R-:W-:Y:S01]  /*0370*/  IADD3 R36, P4, R3, c[0x0][0x160], RZ ;  /* 0x0000580003247a10 */ /* 0x000fe20007f9e0ff */
[----:B------:R-:W-:-:S03]  /*0380*/  CS2R R16, SRZ ;  /* 0x0000000000107805 */ /* 0x000fc6000001ff00 */
[----:B------:R-:W-:-:S05]  /*0390*/  IADD3.X R37, R23, c[0x0][0x164], RZ, P4, !PT ;  /* 0x0000590017257a10 */ /* 0x000fca00027fe4ff */
[----:B------:R0:W5:Y:S01]  /*03a0*/  @!P0 LDG.E.128 R16, [R36.64] ;  /* 0x0000000424108981 */ /* 0x000162000c1e1d00 */
[--C-:B--2---:R-:W-:Y:S02]  /*03b0*/  HADD2.F32 R30, -RZ, R4.reuse.H1_H1 ;  /* 0x30000004ff1e7230 */ /* 0x104fe40000004100 */
[----:B------:R-:W-:Y:S02]  /*03c0*/  HADD2.F32 R29, -RZ, R4.H0_H0 ;  /* 0x20000004ff1d7230 */ /* 0x000fe40000004100 */
[--C-:B------:R-:W-:Y:S01]  /*03d0*/  HADD2.F32 R31, -RZ, R5.reuse.H0_H0 ;  /* 0x20000005ff1f7230 */ /* 0x100fe20000004100 */
[----:B------:R-:W-:Y:S01]  /*03e0*/  FMUL R38, R30, R30 ;  /* 0x0000001e1e267220 */ /* 0x000fe20000400000 */
[----:B------:R-:W-:Y:S02]  /*03f0*/  HADD2.F32 R4, -RZ, R5.H1_H1 ;  /* 0x30000005ff047230 */ /* 0x000fe40000004100 */
[--C-:B------:R-:W-:Y:S01]  /*0400*/  HADD2.F32 R32, -RZ, R7.reuse.H1_H1 ;  /* 0x30000007ff207230 */ /* 0x100fe20000004100 */
[----:B------:R-:W-:Y:S01]  /*0410*/  FFMA R40, R29, R29, R38 ;  /* 0x0000001d1d287223 */ /* 0x000fe20000000026 */
[----:B------:R-:W-:-:S02]  /*0420*/  HADD2.F32 R33, -RZ, R7.H0_H0 ;  /* 0x20000007ff217230 */ /* 0x000fc40000004100 */
[--C-:B------:R-:W-:Y:S01]  /*0430*/  HADD2.F32 R5, -RZ, R6.reuse.H1_H1 ;  /* 0x30000006ff057230 */ /* 0x100fe20000004100 */
[----:B------:R-:W-:Y:S01]  /*0440*/  FFMA R43, R31, R31, R40 ;  /* 0x0000001f1f2b7223 */ /* 0x000fe20000000028 */
[----:B------:R-:W-:Y:S02]  /*0450*/  HADD2.F32 R6, -RZ, R6.H0_H0 ;  /* 0x20000006ff067230 */ /* 0x000fe40000004100 */
[----:B---3--:R-:W-:Y:S02]  /*0460*/  HADD2.F32 R34, -RZ, R8.H1_H1 ;  /* 0x30000008ff227230 */ /* 0x008fe40000004100 */
[--C-:B------:R-:W-:Y:S02]  /*0470*/  HADD2.F32 R35, -RZ, R10.reuse.H1_H1 ;  /* 0x3000000aff237230 */ /* 0x100fe40000004100 */
[----:B------:R-:W-:Y:S02]  /*0480*/  HADD2.F32 R39, -RZ, R10.H0_H0 ;  /* 0x2000000aff277230 */ /* 0x000fe40000004100 */
[----:B------:R-:W-:-:S02]  /*0490*/  HADD2.F32 R10, -RZ, R11.H1_H1 ;  /* 0x3000000bff0a7230 */ /* 0x000fc40000004100 */
[----:B0-----:R-:W-:Y:S02]  /*04a0*/  HADD2.F32 R36, -RZ, R11.H0_H0 ;  /* 0x2000000bff247230 */ /* 0x001fe40000004100 */
[----:B------:R-:W-:Y:S02]  /*04b0*/  HADD2.F32 R7, -RZ, R8.H0_H0 ;  /* 0x20000008ff077230 */ /* 0x000fe40000004100 */
[--C-:B----4-:R-:W-:Y:S02]  /*04c0*/  HADD2.F32 R11, -RZ, R12.reuse.H0_H0 ;  /* 0x2000000cff0b7230 */ /* 0x110fe40000004100 */
[----:B------:R-:W-:Y:S01]  /*04d0*/  HADD2.F32 R38, -RZ, R12.H1_H1 ;  /* 0x3000000cff267230 */ /* 0x000fe20000004100 */
[----:B------:R-:W-:Y:S01]  /*04e0*/  FMUL R12, R34, R34 ;  /* 0x00000022220c7220 */ /* 0x000fe20000400000 */
[----:B------:R-:W-:Y:S02]  /*04f0*/  HADD2.F32 R8, -RZ, R9.H1_H1 ;  /* 0x30000009ff087230 */ /* 0x000fe40000004100 */
[--C-:B------:R-:W-:Y:S01]  /*0500*/  HADD2.F32 R37, -RZ, R13.reuse.H1_H1 ;  /* 0x3000000dff257230 */ /* 0x100fe20000004100 */
[----:B------:R-:W-:Y:S01]  /*0510*/  FFMA R46, R7, R7, R12 ;  /* 0x00000007072e7223 */ /* 0x000fe2000000000c */
[----:B------:R-:W-:Y:S01]  /*0520*/  HADD2.F32 R41, -RZ, R13.H0_H0 ;  /* 0x2000000dff297230 */ /* 0x000fe20000004100 */
[----:B------:R-:W-:Y:S01]  /*0530*/  FFMA R13, R4, R4, R43 ;  /* 0x00000004040d7223 */ /* 0x000fe2000000002b */
[----:B------:R-:W-:-:S02]  /*0540*/  HADD2.F32 R9, -RZ, R9.H0_H0 ;  /* 0x20000009ff097230 */ /* 0x000fc40000004100 */
[--C-:B------:R-:W-:Y:S01]  /*0550*/  HADD2.F32 R40, -RZ, R14.reuse.H1_H1 ;  /* 0x3000000eff287230 */ /* 0x100fe20000004100 */
[----:B------:R-:W-:Y:S01]  /*0560*/  FFMA R12, R6, R6, R13 ;  /* 0x00000006060c7223 */ /* 0x000fe2000000000d */
[----:B------:R-:W-:Y:S01]  /*0570*/  HADD2.F32 R42, -RZ, R14.H0_H0 ;  /* 0x2000000eff2a7230 */ /* 0x000fe20000004100 */
[----:B------:R-:W-:Y:S01]  /*0580*/  FMUL R14, R38, R38 ;  /* 0x00000026260e7220 */ /* 0x000fe20000400000 */
[----:B------:R-:W-:Y:S01]  /*0590*/  FFMA R13, R9, R9, R46 ;  /* 0x00000009090d7223 */ /* 0x000fe2000000002e */
[----:B------:R-:W-:Y:S01]  /*05a0*/  FFMA R46, R5, R5, R12 ;  /* 0x00000005052e7223 */ /* 0x000fe2000000000c */
[--C-:B-----5:R-:W-:Y:S01]  /*05b0*/  HADD2.F32 R12, -RZ, R16.reuse.H0_H0 ;  /* 0x20000010ff0c7230 */ /* 0x120fe20000004100 */
[----:B------:R-:W-:Y:S01]  /*05c0*/  FFMA R48, R11, R11, R14 ;  /* 0x0000000b0b307223 */ /* 0x000fe2000000000e */
[----:B------:R-:W-:Y:S01]  /*05d0*/  FFMA R14, R8, R8, R13 ;  /* 0x00000008080e7223 */ /* 0x000fe2000000000d */
[----:B------:R-:W-:Y:S01]  /*05e0*/  HADD2.F32 R16, -RZ, R16.H1_H1 ;  /* 0x30000010ff107230 */ /* 0x000fe20000004100 */
[----:B------:R-:W-:Y:S01]  /*05f0*/  FFMA R45, R33, R33, R46 ;  /* 0x00000021212d7223 */ /* 0x000fe2000000002e */
[----:B------:R-:W-:Y:S01]  /*0600*/  FFMA R48, R41, R41, R48 ;  /* 0x0000002929307223 */ /* 0x000fe20000000030 */
[----:B------:R-:W-:Y:S01]  /*0610*/  FFMA R14, R39, R39, R14 ;  /* 0x00000027270e7223 */ /* 0x000fe2000000000e */
[--C-:B------:R-:W-:Y:S01]  /*0620*/  HADD2.F32 R43, -RZ, R15.reuse.H1_H1 ;  /* 0x3000000fff2b7230 */ /* 0x100fe20000004100 */
[----:B------:R-:W-:Y:S01]  /*0630*/  FFMA R45, R32, R32, R45 ;  /* 0x00000020202d7223 */ /* 0x000fe2000000002d */
[----:B------:R-:W-:Y:S01]  /*0640*/  HADD2.F32 R44, -RZ, R15.H0_H0 ;  /* 0x2000000fff2c7230 */ /* 0x000fe20000004100 */
[----:B------:R-:W-:Y:S01]  /*0650*/  FMUL R15, R16, R16 ;  /* 0x00000010100f7220 */ /* 0x000fe20000400000 */
[----:B------:R-:W-:Y:S01]  /*0660*/  FFMA R49, R37, R37, R48 ;  /* 0x0000002525317223 */ /* 0x000fe20000000030 */
[----:B------:R-:W-:Y:S01]  /*0670*/  FFMA R47, R35, R35, R14 ;  /* 0x00000023232f7223 */ /* 0x000fe2000000000e */
[--C-:B------:R-:W-:Y:S01]  /*0680*/  HADD2.F32 R13, -RZ, R17.reuse.H0_H0 ;  /* 0x20000011ff0d7230 */ /* 0x100fe20000004100 */
[----:B------:R-:W-:Y:S01]  /*0690*/  FFMA R14, R12, R12, R15 ;  /* 0x0000000c0c0e7223 */ /* 0x000fe2000000000f */
[----:B------:R-:W-:Y:S01]  /*06a0*/  FFMA R49, R42, R42, R49 ;  /* 0x0000002a2a317223 */ /* 0x000fe20000000031 */
[----:B------:R-:W-:Y:S01]  /*06b0*/  FFMA R47, R36, R36, R47 ;  /* 0x00000024242f7223 */ /* 0x000fe2000000002f */
[----:B------:R-:W0:Y:S01]  /*06c0*/  SHFL.BFLY PT, R46, R45, 0x8, 0x1f ;  /* 0x0d001f002d2e7f89 */ /* 0x000e2200000e0000 */
[----:B------:R-:W-:Y:S01]  /*06d0*/  HADD2.F32 R17, -RZ, R17.H1_H1 ;  /* 0x30000011ff117230 */ /* 0x000fe20000004100 */
[----:B------:R-:W-:Y:S01]  /*06e0*/  FFMA R48, R13, R13, R14 ;  /* 0x0000000d0d307223 */ /* 0x000fe2000000000e */
[----:B------:R-:W-:Y:S01]  /*06f0*/  FFMA R49, R40, R40, R49 ;  /* 0x0000002828317223 */ /* 0x000fe20000000031 */
[----:B------:R-:W-:Y:S01]  /*0700*/  FFMA R47, R10, R10, R47 ;  /* 0x0000000a0a2f7223 */ /* 0x000fe2000000002f */
[--C-:B------:R-:W-:Y:S01]  /*0710*/  HADD2.F32 R14, -RZ, R18.reuse.H0_H0 ;  /* 0x20000012ff0e7230 */ /* 0x100fe20000004100 */
[----:B------:R-:W-:Y:S01]  /*0720*/  FFMA R15, R17, R17, R48 ;  /* 0x00000011110f7223 */ /* 0x000fe20000000030 */
[----:B------:R-:W-:Y:S01]  /*0730*/  FFMA R48, R44, R44, R49 ;  /* 0x0000002c2c307223 */ /* 0x000fe20000000031 */
[----:B------:R-:W-:Y:S01]  /*0740*/  HADD2.F32 R18, -RZ, R18.H1_H1 ;  /* 0x30000012ff127230 */ /* 0x000fe20000004100 */
[----:B------:R-:W1:Y:S01]  /*0750*/  SHFL.BFLY PT, R52, R47, 0x8, 0x1f ;  /* 0x0d001f002f347f89 */ /* 0x000e6200000e0000 */
[----:B------:R-:W-:Y:S01]  /*0760*/  FFMA R49, R14, R14, R15 ;  /* 0x0000000e0e317223 */ /* 0x000fe2000000000f */
[----:B------:R-:W-:Y:S01]  /*0770*/  FFMA R48, R43, R43, R48 ;  /* 0x0000002b2b307223 */ /* 0x000fe20000000030 */
[----:B------:R-:W-:-:S02]  /*0780*/  HADD2.F32 R15, -RZ, R19.H0_H0 ;  /* 0x20000013ff0f7230 */ /* 0x000fc40000004100 */
[----:B------:R-:W-:Y:S01]  /*0790*/  FFMA R50, R18, R18, R49 ;  /* 0x0000001212327223 */ /* 0x000fe20000000031 */
[----:B------:R-:W-:Y:S01]  /*07a0*/  HADD2.F32 R19, -RZ, R19.H1_H1 ;  /* 0x30000013ff137230 */ /* 0x000fe20000004100 */
[----:B------:R-:W2:Y:S02]  /*07b0*/  SHFL.BFLY PT, R49, R48, 0x8, 0x1f ;  /* 0x0d001f0030317f89 */ /* 0x000ea400000e0000 */
[----:B------:R-:W-:-:S04]  /*07c0*/  FFMA R50, R15, R15, R50 ;  /* 0x0000000f0f327223 */ /* 0x000fc80000000032 */
[----:B------:R-:W-:Y:S01]  /*07d0*/  FFMA R50, R19, R19, R50 ;  /* 0x0000001313327223 */ /* 0x000fe20000000032 */
[----:B0-----:R-:W-:-:S04]  /*07e0*/  FADD R46, R45, R46 ;  /* 0x0000002e2d2e7221 */ /* 0x001fc80000000000 */
[----:B------:R-:W0:Y:S04]  /*07f0*/  SHFL.BFLY PT, R53, R50, 0x8, 0x1f ;  /* 0x0d001f0032357f89 */ /* 0x000e2800000e0000 */
[----:B------:R-:W3:Y:S01]  /*0800*/  SHFL.BFLY PT, R45, R46, 0x4, 0x1f ;  /* 0x0c801f002e2d7f89 */ /* 0x000ee200000e0000 */
[----:B-1----:R-:W-:-:S05]  /*0810*/  FADD R52, R47, R52 ;  /* 0x000000342f347221 */ /* 0x002fca0000000000 */
[----:B------:R-:W1:Y:S01]  /*0820*/  SHFL.BFLY PT, R47, R52, 0x4, 0x1f ;  /* 0x0c801f00342f7f89 */ /* 0x000e6200000e0000 */
[----:B--2---:R-:W-:-:S05]  /*0830*/  FADD R51, R48, R49 ;  /* 0x0000003130337221 */ /* 0x004fca0000000000 */
[----:B------:R-:W2:Y:S01]  /*0840*/  SHFL.BFLY PT, R54, R51, 0x4, 0x1f ;  /* 0x0c801f0033367f89 */ /* 0x000ea200000e0000 */
[----:B0-----:R-:W-:Y:S01]  /*0850*/  FADD R55, R50, R53 ;  /* 0x0000003532377221 */ /* 0x001fe20000000000 */
[----:B---3--:R-:W-:-:S04]  /*0860*/  FADD R45, R46, R45 ;  /* 0x0000002d2e2d7221 */ /* 0x008fc80000000000 */
        /* <DEDUP_REMOVED lines=10> */
[----:B-1----:R-:W-:Y:S01]  /*0910*/  FADD R46, R49, R46 ;  /* 0x0000002e312e7221 */ /* 0x002fe20000000000 */
[----:B------:R-:W-:-:S04]  /*0920*/  MOV R49, 0x3e800000 ;  /* 0x3e80000000317802 */ /* 0x000fc80000000f00 */
[----:B------:R-:W1:Y:S01]  /*0930*/  SHFL.BFLY PT, R51, R46, 0x1, 0x1f ;  /* 0x0c201f002e337f89 */ /* 0x000e6200000e0000 */
[----:B--2---:R-:W-:-:S05]  /*0940*/  FADD R53, R54, R53 ;  /* 0x0000003536357221 */ /* 0x004fca0000000000 */
[----:B------:R-:W2:Y:S01]  /*0950*/  SHFL.BFLY PT, R50, R53, 0x1, 0x1f ;  /* 0x0c201f0035327f89 */ /* 0x000ea200000e0000 */
[----:B0-----:R-:W-:Y:S01]  /*0960*/  FADD R57, R56, R57 ;  /* 0x0000003938397221 */ /* 0x001fe20000000000 */
[----:B---3--:R-:W-:-:S04]  /*0970*/  FADD R47, R48, R47 ;  /* 0x0000002f302f7221 */ /* 0x008fc80000000000 */
[----:B------:R-:W0:Y:S01]  /*0980*/  SHFL.BFLY PT, R52, R57, 0x1, 0x1f ;  /* 0x0c201f0039347f89 */ /* 0x000e2200000e0000 */
[----:B------:R-:W-:Y:S01]  /*0990*/  FADD R47, R47, c[0x0][0x178] ;  /* 0x00005e002f2f7621 */ /* 0x000fe20000000000 */
[----:B-1----:R-:W-:-:S03]  /*09a0*/  FADD R51, R46, R51 ;  /* 0x000000332e337221 */ /* 0x002fc60000000000 */
[----:B------:R-:W1:Y:S01]  /*09b0*/  MUFU.SQRT R45, R47 ;  /* 0x0000002f002d7308 */ /* 0x000e620000002000 */
[----:B------:R-:W-:Y:S01]  /*09c0*/  FADD R51, R51, c[0x0][0x178] ;  /* 0x00005e0033337621 */ /* 0x000fe20000000000 */
[----:B--2---:R-:W-:-:S06]  /*09d0*/  FADD R50, R53, R50 ;  /* 0x0000003235327221 */ /* 0x004fcc0000000000 */
[----:B------:R-:W2:Y:S01]  /*09e0*/  MUFU.SQRT R51, R51 ;  /* 0x0000003300337308 */ /* 0x000ea20000002000 */
[----:B------:R-:W-:Y:S01]  /*09f0*/  FADD R50, R50, c[0x0][0x178] ;  /* 0x00005e0032327621 */ /* 0x000fe20000000000 */
[----:B-1----:R-:W-:-:S06]  /*0a00*/  FSETP.GT.AND P5, PT, R45, 8.50705917302346158658e+37, PT ;  /* 0x7e8000002d00780b */ /* 0x002fcc0003fa4000 */
[----:B------:R-:W1:Y:S01]  /*0a10*/  MUFU.SQRT R50, R50 ;  /* 0x0000003200327308 */ /* 0x000e620000002000 */
[----:B------:R-:W-:Y:S01]  /*0a20*/  FSETP.GEU.AND P4, PT, R45, 1.175494350822287508e-38, PT ;  /* 0x008000002d00780b */ /* 0x000fe20003f8e000 */
[----:B0-----:R-:W-:Y:S01]  /*0a30*/  FADD R52, R57, R52 ;  /* 0x0000003439347221 */ /* 0x001fe20000000000 */
[----:B------:R-:W-:-:S03]  /*0a40*/  FSEL R48, R49, 1, P5 ;  /* 0x3f80000031307808 */ /* 0x000fc60002800000 */
[----:B------:R-:W-:Y:S01]  /*0a50*/  FADD R52, R52, c[0x0][0x178] ;  /* 0x00005e0034347621 */ /* 0x000fe20000000000 */
[----:B--2---:R-:W-:-:S03]  /*0a60*/  FSETP.GT.AND P6, PT, R51, 8.50705917302346158658e+37, PT ;  /* 0x7e8000003300780b */ /* 0x004fc60003fc4000 */
[----:B------:R-:W0:Y:S01]  /*0a70*/  MUFU.SQRT R46, R52 ;  /* 0x00000034002e7308 */ /* 0x000e220000002000 */
[----:B------:R-:W-:Y:S01]  /*0a80*/  @P5 FMUL R45, R45, 0.25 ;  /* 0x3e8000002d2d5820 */ /* 0x000fe20000400000 */
[----:B------:R-:W-:Y:S02]  /*0a90*/  FSETP.GEU.AND P5, PT, R51, 1.175494350822287508e-38, PT ;  /* 0x008000003300780b */ /* 0x000fe40003fae000 */
[----:B------:R-:W-:Y:S01]  /*0aa0*/  @!P4 FMUL R48, R48, 16777216 ;  /* 0x4b8000003030c820 */ /* 0x000fe20000400000 */
[----:B------:R-:W-:Y:S01]  /*0ab0*/  FSEL R54, R49, 1, P6 ;  /* 0x3f80000031367808 */ /* 0x000fe20003000000 */
[----:B------:R-:W-:Y:S01]  /*0ac0*/  @!P4 FMUL R45, R45, 16777216 ;  /* 0x4b8000002d2dc820 */ /* 0x000fe20000400000 */
[----:B-1----:R-:W-:-:S03]  /*0ad0*/  FSETP.GT.AND P4, PT, R50, 8.50705917302346158658e+37, PT ;  /* 0x7e8000003200780b */ /* 0x002fc60003f84000 */
[----:B------:R-:W1:Y:S01]  /*0ae0*/  MUFU.RCP R55, R45 ;  /* 0x0000002d00377308 */ /* 0x000e620000001000 */
[----:B------:R-:W-:Y:S01]  /*0af0*/  @P6 FMUL R51, R51, 0.25 ;  /* 0x3e80000033336820 */ /* 0x000fe20000400000 */
[----:B------:R-:W-:Y:S02]  /*0b00*/  FSETP.GEU.AND P6, PT, R50, 1.175494350822287508e-38, PT ;  /* 0x008000003200780b */ /* 0x000fe40003fce000 */
[----:B------:R-:W-:Y:S01]  /*0b10*/  FSEL R53, R49, 1, P4 ;  /* 0x3f80000031357808 */ /* 0x000fe20002000000 */
[----:B------:R-:W-:Y:S01]  /*0b20*/  @!P5 FMUL R51, R51, 16777216 ;  /* 0x4b8000003333d820 */ /* 0x000fe20000400000 */
[----:B------:R-:W-:Y:S01]  /*0b30*/  @!P5 FMUL R54, R54, 16777216 ;  /* 0x4b8000003636d820 */ /* 0x000fe20000400000 */
[----:B0-----:R-:W-:-:S03]  /*0b40*/  FSETP.GT.AND P5, PT, R46, 8.50705917302346158658e+37, PT ;  /* 0x7e8000002e00780b */ /* 0x001fc60003fa4000 */
[----:B------:R-:W-:Y:S01]  /*0b50*/  @P4 FMUL R50, R50, 0.25 ;  /* 0x3e80000032324820 */ /* 0x000fe20000400000 */
[----:B------:R-:W-:Y:S01]  /*0b60*/  FSETP.GEU.AND P4, PT, R46, 1.175494350822287508e-38, PT ;  /* 0x008000002e00780b */ /* 0x000fe20003f8e000 */
[----:B------:R-:W0:Y:S01]  /*0b70*/  MUFU.RCP R51, R51 ;  /* 0x0000003300337308 */ /* 0x000e220000001000 */
[----:B------:R-:W-:Y:S02]  /*0b80*/  FSEL R47, R49, 1, P5 ;  /* 0x3f800000312f7808 */ /* 0x000fe40002800000 */
[----:B------:R-:W-:Y:S01]  /*0b90*/  @!P6 FMUL R50, R50, 16777216 ;  /* 0x4b8000003232e820 */ /* 0x000fe20000400000 */
[----:B-1----:R-:W-:Y:S01]  /*0ba0*/  FMUL R55, R55, R48 ;  /* 0x0000003037377220 */ /* 0x002fe20000400000 */
[----:B------:R-:W-:-:S03]  /*0bb0*/  @!P6 FMUL R53, R53, 16777216 ;  /* 0x4b8000003535e820 */ /* 0x000fc60000400000 */
[----:B------:R1:W2:Y:S01]  /*0bc0*/  MUFU.RCP R52, R50 ;  /* 0x0000003200347308 */ /* 0x0002a20000001000 */
[----:B------:R-:W-:Y:S01]  /*0bd0*/  @P5 FMUL R46, R46, 0.25 ;  /* 0x3e8000002e2e5820 */ /* 0x000fe20000400000 */
[-C--:B------:R-:W-:Y:S01]  /*0be0*/  FMUL R29, R29, R55.reuse ;  /* 0x000000371d1d7220 */ /* 0x080fe20000400000 */
[-C--:B------:R-:W-:Y:S01]  /*0bf0*/  FMUL R30, R30, R55.reuse ;  /* 0x000000371e1e7220 */ /* 0x080fe20000400000 */
[----:B------:R-:W-:Y:S01]  /*0c00*/  @!P4 FMUL R47, R47, 16777216 ;  /* 0x4b8000002f2fc820 */ /* 0x000fe20000400000 */
[----:B------:R-:W-:Y:S01]  /*0c10*/  @!P4 FMUL R46, R46, 16777216 ;  /* 0x4b8000002e2ec820 */ /* 0x000fe20000400000 */
[-C--:B------:R-:W-:Y:S01]  /*0c20*/  FMUL R31, R31, R55.reuse ;  /* 0x000000371f1f7220 */ /* 0x080fe20000400000 */
[-C--:B------:R-:W-:Y:S01]  /*0c30*/  FMUL R48, R4, R55.reuse ;  /* 0x0000003704307220 */ /* 0x080fe20000400000 */
[----:B0-----:R-:W-:Y:S01]  /*0c40*/  FMUL R45, R51, R54 ;  /* 0x00000036332d7220 */ /* 0x001fe20000400000 */
[-C--:B------:R-:W-:Y:S01]  /*0c50*/  FMUL R6, R6, R55.reuse ;  /* 0x0000003706067220 */ /* 0x080fe20000400000 */
[-C--:B------:R-:W-:Y:S01]  /*0c60*/  FMUL R49, R5, R55.reuse ;  /* 0x0000003705317220 */ /* 0x080fe20000400000 */
[----:B------:R-:W0:Y:S01]  /*0c70*/  MUFU.RCP R46, R46 ;  /* 0x0000002e002e7308 */ /* 0x000e220000001000 */
[-C--:B------:R-:W-:Y:S01]  /*0c80*/  FMUL R33, R33, R55.reuse ;  /* 0x0000003721217220 */ /* 0x080fe20000400000 */
[----:B-1----:R-:W-:Y:S01]  /*0c90*/  FMUL R50, R32, R55 ;  /* 0x0000003720327220 */ /* 0x002fe20000400000 */
[----:B------:R-:W-:Y:S01]  /*0ca0*/  F2FP.PACK_AB R4, R30, R29 ;  /* 0x0000001d1e04723e */ /* 0x000fe200000000ff */
[----:B------:R-:W-:Y:S01]  /*0cb0*/  FMUL R51, R7, R45 ;  /* 0x0000002d07337220 */ /* 0x000fe20000400000 */
[----:B------:R-:W-:Y:S01]  /*0cc0*/  IADD3 R26, P5, R26, c[0x0][0x168], RZ ;  /* 0x00005a001a1a7a10 */ /* 0x000fe20007fbe0ff */
[----:B--2---:R-:W-:Y:S01]  /*0cd0*/  FMUL R53, R52, R53 ;  /* 0x0000003534357220 */ /* 0x004fe20000400000 */
[----:B------:R-:W-:Y:S01]  /*0ce0*/  IADD3 R30, P4, R27, c[0x0][0x168], RZ ;  /* 0x00005a001b1e7a10 */ /* 0x000fe20007f9e0ff */
[----:B------:R-:W-:Y:S01]  /*0cf0*/  FMUL R32, R35, R45 ;  /* 0x0000002d23207220 */ /* 0x000fe20000400000 */
[----:B------:R-:W-:Y:S01]  /*0d00*/  F2FP.PACK_AB R5, R48, R31 ;  /* 0x0000001f3005723e */ /* 0x000fe200000000ff */
[-C--:B------:R-:W-:Y:S01]  /*0d10*/  FMUL R34, R34, R45.reuse ;  /* 0x0000002d22227220 */ /* 0x080fe20000400000 */
[----:B------:R-:W-:Y:S01]  /*0d20*/  IADD3.X R27, R25, c[0x0][0x16c], RZ, P5, !PT ;  /* 0x00005b00191b7a10 */ /* 0x000fe20002ffe4ff */
[-C--:B------:R-:W-:Y:S01]  /*0d30*/  FMUL R9, R9, R45.reuse ;  /* 0x0000002d09097220 */ /* 0x080fe20000400000 */
[----:B------:R-:W-:Y:S01]  /*0d40*/  F2FP.PACK_AB R6, R49, R6 ;  /* 0x000000063106723e */ /* 0x000fe200000000ff */
[----:B------:R-:W-:Y:S01]  /*0d50*/  FMUL R52, R8, R45 ;  /* 0x0000002d08347220 */ /* 0x000fe20000400000 */
[----:B------:R-:W-:Y:S01]  /*0d60*/  F2FP.PACK_AB R7, R50, R33 ;  /* 0x000000213207723e */ /* 0x000fe200000000ff */
[----:B0-----:R-:W-:Y:S01]  /*0d70*/  FMUL R47, R46, R47 ;  /* 0x0000002f2e2f7220 */ /* 0x001fe20000400000 */
[----:B------:R-:W-:Y:S01]  /*0d80*/  IADD3.X R31, R24, c[0x0][0x16c], RZ, P4, !PT ;  /* 0x00005b00181f7a10 */ /* 0x000fe200027fe4ff */
[-C--:B------:R-:W-:Y:S01]  /*0d90*/  FMUL R39, R39, R45.reuse ;  /* 0x0000002d27277220 */ /* 0x080fe20000400000 */
[----:B------:R-:W-:Y:S01]  /*0da0*/  FMUL R36, R36, R45 ;  /* 0x0000002d24247220 */ /* 0x000fe20000400000 */
[----:B------:R-:W-:Y:S01]  /*0db0*/  FMUL R25, R16, R47 ;  /* 0x0000002f10197220 */ /* 0x000fe20000400000 */
[----:B------:R-:W-:Y:S01]  /*0dc0*/  FMUL R35, R10, R45 ;  /* 0x0000002d0a237220 */ /* 0x000fe20000400000 */
[-C--:B------:R-:W-:Y:S01]  /*0dd0*/  FMUL R16, R17, R47.reuse ;  /* 0x0000002f11107220 */ /* 0x080fe20000400000 */
[----:B------:R0:W-:Y:S01]  /*0de0*/  STS [R28.X4], R55 ;  /* 0x000000371c007388 */ /* 0x0001e20000004800 */
[-C--:B------:R-:W-:Y:S01]  /*0df0*/  FMUL R14, R14, R47.reuse ;  /* 0x0000002f0e0e7220 */ /* 0x080fe20000400000 */
[----:B------:R-:W-:Y:S01]  /*0e00*/  FMUL R17, R18, R47 ;  /* 0x0000002f12117220 */ /* 0x000fe20000400000 */
[-C--:B------:R-:W-:Y:S01]  /*0e10*/  FMUL R46, R11, R53.reuse ;  /* 0x000000350b2e7220 */ /* 0x080fe20000400000 */
[-C--:B------:R-:W-:Y:S01]  /*0e20*/  FMUL R41, R41, R53.reuse ;  /* 0x0000003529297220 */ /* 0x080fe20000400000 */
[-C--:B------:R-:W-:Y:S01]  /*0e30*/  FMUL R42, R42, R53.reuse ;  /* 0x000000352a2a7220 */ /* 0x080fe20000400000 */
[-C--:B------:R-:W-:Y:S01]  /*0e40*/  FMUL R44, R44, R53.reuse ;  /* 0x000000352c2c7220 */ /* 0x080fe20000400000 */
[----:B------:R-:W-:Y:S01]  /*0e50*/  FMUL R43, R43, R53 ;  /* 0x000000352b2b7220 */ /* 0x000fe20000400000 */
[----:B------:R1:W-:Y:S01]  /*0e60*/  @!P2 STG.E.128 [R30.64], R4 ;  /* 0x000000041e00a986 */ /* 0x0003e2000c101d04 */
[----:B------:R-:W-:Y:S01]  /*0e70*/  F2FP.PACK_AB R8, R34, R51 ;  /* 0x000000332208723e */ /* 0x000fe200000000ff */
[-C--:B0-----:R-:W-:Y:S01]  /*0e80*/  FMUL R55, R38, R53.reuse ;  /* 0x0000003526377220 */ /* 0x081fe20000400000 */
[-C--:B------:R-:W-:Y:S01]  /*0e90*/  FMUL R38, R37, R53.reuse ;  /* 0x0000003525267220 */ /* 0x080fe20000400000 */
[----:B------:R-:W-:Y:S01]  /*0ea0*/  FMUL R37, R40, R53 ;  /* 0x0000003528257220 */ /* 0x000fe20000400000 */
[----:B------:R-:W-:Y:S01]  /*0eb0*/  F2FP.PACK_AB R9, R52, R9 ;  /* 0x000000093409723e */ /* 0x000fe200000000ff */
[----:B------:R-:W-:Y:S01]  /*0ec0*/  FMUL R12, R12, R47 ;  /* 0x0000002f0c0c7220 */ /* 0x000fe20000400000 */
[----:B------:R-:W-:Y:S01]  /*0ed0*/  F2FP.PACK_AB R10, R32, R39 ;  /* 0x00000027200a723e */ /* 0x000fe200000000ff */
[-C--:B------:R-:W-:Y:S01]  /*0ee0*/  FMUL R13, R13, R47.reuse ;  /* 0x0000002f0d0d7220 */ /* 0x080fe20000400000 */
[----:B------:R-:W-:Y:S01]  /*0ef0*/  F2FP.PACK_AB R11, R35, R36 ;  /* 0x00000024230b723e */ /* 0x000fe200000000ff */
[-C--:B------:R-:W-:Y:S01]  /*0f00*/  FMUL R15, R15, R47.reuse ;  /* 0x0000002f0f0f7220 */ /* 0x080fe20000400000 */
[----:B------:R-:W-:Y:S01]  /*0f10*/  IADD3 R20, P2, R20, c[0x0][0x168], RZ ;  /* 0x00005a0014147a10 */ /* 0x000fe20007f5e0ff */
[----:B------:R-:W-:Y:S01]  /*0f20*/  FMUL R18, R19, R47 ;  /* 0x0000002f13127220 */ /* 0x000fe20000400000 */
[----:B------:R-:W-:Y:S01]  /*0f30*/  F2FP.PACK_AB R14, R17, R14 ;  /* 0x0000000e110e723e */ /* 0x000fe200000000ff */
[----:B------:R-:W-:Y:S01]  /*0f40*/  @!P3 STG.E.128 [R26.64], R8 ;  /* 0x000000081a00b986 */ /* 0x000fe2000c101d04 */
[----:B------:R-:W-:-:S02]  /*0f50*/  LOP3.LUT R17, R21, 0xf, R0, 0xf8, !PT ;  /* 0x0000000f15117812 */ /* 0x000fc400078ef800 */
[----:B------:R-:W-:Y:S01]  /*0f60*/  F2FP.PACK_AB R40, R55, R46 ;  /* 0x0000002e3728723e */ /* 0x000fe200000000ff */
[----:B------:R-:W-:Y:S01]  /*0f70*/  STS [R28.X4+0x10], R45 ;  /* 0x0000102d1c007388 */ /* 0x000fe20000004800 */
[----:B------:R-:W-:Y:S02]  /*0f80*/  F2FP.PACK_AB R41, R38, R41 ;  /* 0x000000292629723e */ /* 0x000fe400000000ff */
[----:B------:R-:W-:Y:S01]  /*0f90*/  F2FP.PACK_AB R42, R37, R42 ;  /* 0x0000002a252a723e */ /* 0x000fe200000000ff */
[----:B------:R-:W-:Y:S01]  /*0fa0*/  STS [R28.X4+0x20], R53 ;  /* 0x000020351c007388 */ /* 0x000fe20000004800 */
[----:B------:R-:W-:Y:S02]  /*0fb0*/  F2FP.PACK_AB R43, R43, R44 ;  /* 0x0000002c2b2b723e */ /* 0x000fe400000000ff */
[----:B------:R-:W-:Y:S01]  /*0fc0*/  IADD3.X R21, R22, c[0x0][0x16c], RZ, P2, !PT ;  /* 0x00005b0016157a10 */ /* 0x000fe200017fe4ff */
[----:B------:R-:W-:Y:S01]  /*0fd0*/  STS [R28.X4+0x30], R47 ;  /* 0x0000302f1c007388 */ /* 0x000fe20000004800 */
[----:B------:R-:W-:-:S02]  /*0fe0*/  LOP3.LUT P2, RZ, R0, 0x30, RZ, 0xc0, !PT ;  /* 0x0000003000ff7812 */ /* 0x000fc4000784c0ff */
[----:B------:R-:W-:Y:S01]  /*0ff0*/  ISETP.LT.U32.AND P3, PT, R17, 0x1270, PT ;  /* 0x000012701100780c */ /* 0x000fe20003f61070 */
[----:B------:R-:W-:Y:S01]  /*1000*/  @!P1 STG.E.128 [R20.64], R40 ;  /* 0x0000002814009986 */ /* 0x000fe2000c101d04 */
[----:B-1----:R-:W-:Y:S02]  /*1010*/  IADD3 R4, P4, R3, c[0x0][0x168], RZ ;  /* 0x00005a0003047a10 */ /* 0x002fe40007f9e0ff */
[----:B------:R-:W-:Y:S02]  /*1020*/  ISETP.LT.U32.AND.EX P1, PT, R2, RZ, !P2, P3 ;  /* 0x000000ff0200720c */ /* 0x000fe40005721130 */
[----:B------:R-:W-:Y:S02]  /*1030*/  F2FP.PACK_AB R12, R25, R12 ;  /* 0x0000000c190c723e */ /* 0x000fe400000000ff */
[----:B------:R-:W-:Y:S02]  /*1040*/  F2FP.PACK_AB R13, R16, R13 ;  /* 0x0000000d100d723e */ /* 0x000fe400000000ff */
[----:B------:R-:W-:-:S02]  /*1050*/  IADD3.X R5, R23, c[0x0][0x16c], RZ, P4, !PT ;  /* 0x00005b0017057a10 */ /* 0x000fc400027fe4ff */
[----:B------:R-:W-:-:S05]  /*1060*/  F2FP.PACK_AB R15, R18, R15 ;  /* 0x0000000f120f723e */ /* 0x000fca00000000ff */
[----:B------:R-:W-:Y:S04]  /*1070*/  @!P0 STG.E.128 [R4.64], R12 ;  /* 0x0000000c04008986 */ /* 0x000fe8000c101d04 */
[----:B------:R-:W-:Y:S06]  /*1080*/  BAR.SYNC 0x0 ;  /* 0x0000000000007b1d */ /* 0x000fec0000000000 */
[----:B------:R-:W-:Y:S05]  /*1090*/  @!P1 EXIT ;  /* 0x000000000000994d */ /* 0x000fea0003800000 */
[----:B------:R-:W-:Y:S02]  /*10a0*/  LOP3.LUT R0, R0, 0xf, RZ, 0xc0, !PT ;  /* 0x0000000f00007812 */ /* 0x000fe400078ec0ff */
[----:B------:R-:W-:-:S03]  /*10b0*/  LEA R4, P0, R17, c[0x0][0x170], 0x2 ;  /* 0x00005c0011047a11 */ /* 0x000fc600078010ff */
[----:B------:R-:W0:Y:S01]  /*10c0*/  LDS R3, [R0.X4] ;  /* 0x0000000000037984 */ /* 0x000e220000004800 */
[----:B------:R-:W-:-:S05]  /*10d0*/  LEA.HI.X R5, R17, c[0x0][0x174], R2, 0x2, P0 ;  /* 0x00005d0011057a11 */ /* 0x000fca00000f1402 */
[----:B0-----:R-:W-:Y:S01]  /*10e0*/  STG.E [R4.64], R3 ;  /* 0x0000000304007986 */ /* 0x001fe2000c101904 */
[----:B------:R-:W-:Y:S05]  /*10f0*/  EXIT ;  /* 0x000000000000794d */ /* 0x000fea0003800000 */
.L_x_0:
[----:B------:R-:W-:-:S00]  /*1100*/  BRA `(.L_x_0) ;  /* 0xfffffff000007947 */ /* 0x000fc0000383ffff */
[----:B------:R-:W-:-:S00]  /*1110*/  NOP ;  /* 0x0000000000007918 */ /* 0x000fc00000000000 */
        /* <DEDUP_REMOVED lines=14> */
.L_x_1:


//--------------------- .nv.global.init           --------------------------
	.section	.nv.global.init,"aw",@progbits
.nv.global.init:
	.type		_$_str,@object
	.size		_$_str,(_$_str_$_2 - _$_str)
_$_str:
        /*0000*/ 	.byte	0x5f, 0x5f, 0x43, 0x55, 0x44, 0x41, 0x5f, 0x46, 0x54, 0x5a, 0x00
	.type		_$_str_$_2,@object
	.size		_$_str_$_2,(.L_1 - _$_str_$_2)
_$_str_$_2:
        /*000b*/ 	.byte	0x5f, 0x5f, 0x43, 0x55, 0x44, 0x41, 0x5f, 0x50, 0x52, 0x45, 0x43, 0x5f, 0x53, 0x51, 0x52, 0x54
        /*001b*/ 	.byte	0x00
.L_1:


//--------------------- .nv.shared.l2norm_fwd_kernel --------------------------
	.section	.nv.shared.l2norm_fwd_kernel,"aw",@nobits
	.align	16
